//
// Generated by NVIDIA NVVM Compiler
//
// Compiler Build ID: CL-36424714
// Cuda compilation tools, release 13.0, V13.0.88
// Based on NVVM 20.0.0
//

.version 9.0
.target sm_100
.address_size 64

	// .globl	_Z6searchmm
.extern .func  (.param .b32 func_retval0) vprintf
(
	.param .b64 vprintf_param_0,
	.param .b64 vprintf_param_1
)
;
.global .align 1 .b8 $str[19] = {83, 101, 101, 100, 32, 37, 108, 108, 117, 32, 119, 105, 116, 104, 32, 37, 100, 10};

.visible .entry _Z6searchmm(
	.param .u64 _Z6searchmm_param_0,
	.param .u64 _Z6searchmm_param_1
)
{
	.local .align 8 .b8 	__local_depot0[16];
	.reg .b64 	%SP;
	.reg .b64 	%SPL;
	.reg .pred 	%p<5>;
	.reg .b32 	%r<25>;
	.reg .b64 	%rd<47>;

	mov.u64 	%SPL, __local_depot0;
	cvta.local.u64 	%SP, %SPL;
	ld.param.u64 	%rd15, [_Z6searchmm_param_0];
	ld.param.u64 	%rd14, [_Z6searchmm_param_1];
	mov.u32 	%r4, %ctaid.x;
	mov.u32 	%r5, %ntid.x;
	mov.u32 	%r6, %tid.x;
	mad.lo.s32 	%r7, %r4, %r5, %r6;
	cvt.u64.u32 	%rd16, %r7;
	mov.u32 	%r8, %nctaid.x;
	mul.lo.s32 	%r1, %r8, %r5;
	add.s64 	%rd44, %rd15, %rd16;
	setp.ge.u64 	%p1, %rd44, %rd14;
	@%p1 bra 	$L__BB0_8;
	add.u64 	%rd17, %SP, 0;
	add.u64 	%rd2, %SPL, 0;
	cvt.u64.u32 	%rd3, %r1;
$L__BB0_2:
	xor.b64  	%rd18, %rd44, 7640891576956012809;
	add.s64 	%rd19, %rd18, -7046029254386353131;
	xor.b64  	%rd20, %rd44, -2182317179505384169;
	xor.b64  	%rd21, %rd19, 1033730993619182089;
	shr.u64 	%rd22, %rd20, 30;
	xor.b64  	%rd23, %rd22, %rd20;
	mul.lo.s64 	%rd24, %rd23, -4658895280553007687;
	shr.u64 	%rd25, %rd21, 30;
	xor.b64  	%rd26, %rd25, %rd21;
	mul.lo.s64 	%rd27, %rd26, -4658895280553007687;
	shr.u64 	%rd28, %rd24, 27;
	xor.b64  	%rd29, %rd28, %rd24;
	mul.lo.s64 	%rd30, %rd29, -7723592293110705685;
	shr.u64 	%rd31, %rd27, 27;
	xor.b64  	%rd32, %rd31, %rd27;
	mul.lo.s64 	%rd33, %rd32, -7723592293110705685;
	shr.u64 	%rd34, %rd30, 31;
	xor.b64  	%rd46, %rd34, %rd30;
	shr.u64 	%rd35, %rd33, 31;
	xor.b64  	%rd45, %rd35, %rd33;
	mov.b32 	%r24, 0;
$L__BB0_3:
	add.s64 	%rd36, %rd46, %rd45;
	mov.b64 	{%r10, %r11}, %rd36;
	shf.l.wrap.b32 	%r12, %r10, %r11, 17;
	shf.l.wrap.b32 	%r13, %r11, %r10, 17;
	mov.b64 	%rd37, {%r13, %r12};
	add.s64 	%rd38, %rd37, %rd46;
	xor.b64  	%rd9, %rd46, %rd45;
	mov.b64 	{%r14, %r15}, %rd46;
	shf.l.wrap.b32 	%r16, %r15, %r14, 17;
	shf.l.wrap.b32 	%r17, %r14, %r15, 17;
	mov.b64 	%rd39, {%r17, %r16};
	shl.b64 	%rd40, %rd9, 21;
	xor.b64  	%rd10, %rd39, %rd40;
	setp.gt.u64 	%p2, %rd38, 2305843009213693951;
	@%p2 bra 	$L__BB0_5;
	mov.b64 	{%r20, %r21}, %rd9;
	shf.l.wrap.b32 	%r22, %r20, %r21, 28;
	shf.l.wrap.b32 	%r23, %r21, %r20, 28;
	mov.b64 	%rd45, {%r23, %r22};
	add.s32 	%r24, %r24, 1;
	xor.b64  	%rd46, %rd10, %rd9;
	bra.uni 	$L__BB0_3;
$L__BB0_5:
	setp.lt.u32 	%p3, %r24, 5;
	@%p3 bra 	$L__BB0_7;
	st.local.u64 	[%rd2], %rd44;
	st.local.u32 	[%rd2+8], %r24;
	mov.u64 	%rd41, $str;
	cvta.global.u64 	%rd42, %rd41;
	{ // callseq 0, 0
	.param .b64 param0;
	st.param.b64 	[param0], %rd42;
	.param .b64 param1;
	st.param.b64 	[param1], %rd17;
	.param .b32 retval0;
	call.uni (retval0), 
	vprintf, 
	(
	param0, 
	param1
	);
	ld.param.b32 	%r18, [retval0];
	} // callseq 0
$L__BB0_7:
	add.s64 	%rd44, %rd44, %rd3;
	setp.lt.u64 	%p4, %rd44, %rd14;
	@%p4 bra 	$L__BB0_2;
$L__BB0_8:
	ret;

}


// ===== COMPILED SASS (sm_100) =====

	.target	sm_100

	.elftype	@"ET_EXEC"


//--------------------- .note.nv.tkinfo           --------------------------
	.section	.note.nv.tkinfo,"",@"SHT_NOTE"
	.sectionflags	@"SHF_NOTE_NV_TKINFO"
	.tkinfo
        /*0018*/ 	.word	0x00000002
        /*0030*/ 	.string	""
        /*0030*/ 	.string	"ptxas"
        /*0030*/ 	.string	"Cuda compilation tools, release 13.0, V13.0.88"
        /*0030*/ 	.string	"Build cuda_13.0.r13.0/compiler.36424714_0"
        /*0030*/ 	.string	"-arch sm_100 -m 64 "



//--------------------- .note.nv.cuinfo           --------------------------
	.section	.note.nv.cuinfo,"",@"SHT_NOTE"
	.sectionflags	@"SHF_NOTE_NV_CUINFO"
        /*0018*/ 	.short	0x0002
        /*001a*/ 	.short	0x0064
        /*001c*/ 	.short	0x0082
	.zero		2


//--------------------- .nv.info                  --------------------------
	.section	.nv.info,"",@"SHT_CUDA_INFO"
	.align	4


	//----- nvinfo : EIATTR_REGCOUNT
	.align		4
        /*0000*/ 	.byte	0x04, 0x2f
        /*0002*/ 	.short	(.L_2 - .L_1)
	.align		4
.L_1:
        /*0004*/ 	.word	index@(_Z6searchmm)
        /*0008*/ 	.word	0x00000018


	//----- nvinfo : EIATTR_FRAME_SIZE
	.align		4
.L_2:
        /*000c*/ 	.byte	0x04, 0x11
        /*000e*/ 	.short	(.L_4 - .L_3)
	.align		4
.L_3:
        /*0010*/ 	.word	index@(_Z6searchmm)
        /*0014*/ 	.word	0x00000010


	//----- nvinfo : EIATTR_MIN_STACK_SIZE
	.align		4
.L_4:
        /*0018*/ 	.byte	0x04, 0x12
        /*001a*/ 	.short	(.L_6 - .L_5)
	.align		4
.L_5:
        /*001c*/ 	.word	index@(_Z6searchmm)
        /*0020*/ 	.word	0x00000010
.L_6:


//--------------------- .nv.compat                --------------------------
	.section	.nv.compat,"",@"SHT_CUDA_COMPAT_INFO"
	.align	4
        /*0000*/ 	.byte	0x02, 0x09, 0x00, 0x00, 0x02, 0x02, 0x01, 0x00, 0x02, 0x05, 0x05, 0x00, 0x03, 0x07, 0x01, 0x01
        /*0010*/ 	.byte	0x02, 0x03, 0x00, 0x00, 0x02, 0x06, 0x01, 0x00, 0x04, 0x0b, 0x08, 0x00, 0x09, 0x00, 0x00, 0x00
        /*0020*/ 	.byte	0x00, 0x00, 0x00, 0x00


//--------------------- .nv.info._Z6searchmm      --------------------------
	.section	.nv.info._Z6searchmm,"",@"SHT_CUDA_INFO"
	.sectionflags	@""
	.align	4


	//----- nvinfo : EIATTR_CUDA_API_VERSION
	.align		4
        /*0000*/ 	.byte	0x04, 0x37
        /*0002*/ 	.short	(.L_8 - .L_7)
.L_7:
        /*0004*/ 	.word	0x00000082


	//----- nvinfo : EIATTR_KPARAM_INFO
	.align		4
.L_8:
        /*0008*/ 	.byte	0x04, 0x17
        /*000a*/ 	.short	(.L_10 - .L_9)
.L_9:
        /*000c*/ 	.word	0x00000000
        /*0010*/ 	.short	0x0001
        /*0012*/ 	.short	0x0008
        /*0014*/ 	.byte	0x00, 0xf0, 0x21, 0x00


	//----- nvinfo : EIATTR_KPARAM_INFO
	.align		4
.L_10:
        /*0018*/ 	.byte	0x04, 0x17
        /*001a*/ 	.short	(.L_12 - .L_11)
.L_11:
        /*001c*/ 	.word	0x00000000
        /*0020*/ 	.short	0x0000
        /*0022*/ 	.short	0x0000
        /*0024*/ 	.byte	0x00, 0xf0, 0x21, 0x00


	//----- nvinfo : EIATTR_SPARSE_MMA_MASK
	.align		4
.L_12:
        /*0028*/ 	.byte	0x03, 0x50
        /*002a*/ 	.short	0x0000


	//----- nvinfo : EIATTR_MAXREG_COUNT
	.align		4
        /*002c*/ 	.byte	0x03, 0x1b
        /*002e*/ 	.short	0x00ff


	//----- nvinfo : EIATTR_EXTERNS
	.align		4
        /*0030*/ 	.byte	0x04, 0x0f
        /*0032*/ 	.short	(.L_14 - .L_13)


	//   ....[0]....
	.align		4
.L_13:
        /*0034*/ 	.word	index@(vprintf)


	//----- nvinfo : EIATTR_MERCURY_ISA_VERSION
	.align		4
.L_14:
        /*0038*/ 	.byte	0x03, 0x5f
        /*003a*/ 	.short	0x0101


	//----- nvinfo : EIATTR_VRC_CTA_INIT_COUNT
	.align		4
        /*003c*/ 	.byte	0x02, 0x4a
	.zero		1
	.zero		1


	//----- nvinfo : EIATTR_SYSCALL_OFFSETS
	.align		4
        /*0040*/ 	.byte	0x04, 0x46
        /*0042*/ 	.short	(.L_16 - .L_15)


	//   ....[0]....
.L_15:
        /*0044*/ 	.word	0x000007b0


	//----- nvinfo : EIATTR_EXIT_INSTR_OFFSETS
	.align		4
.L_16:
        /*0048*/ 	.byte	0x04, 0x1c
        /*004a*/ 	.short	(.L_18 - .L_17)


	//   ....[0]....
.L_17:
        /*004c*/ 	.word	0x00000110


	//   ....[1]....
        /*0050*/ 	.word	0x00000830


	//----- nvinfo : EIATTR_CRS_STACK_SIZE
	.align		4
.L_18:
        /*0054*/ 	.byte	0x04, 0x1e
        /*0056*/ 	.short	(.L_20 - .L_19)
.L_19:
        /*0058*/ 	.word	0x00000000


	//----- nvinfo : EIATTR_CBANK_PARAM_SIZE
	.align		4
.L_20:
        /*005c*/ 	.byte	0x03, 0x19
        /*005e*/ 	.short	0x0010


	//----- nvinfo : EIATTR_PARAM_CBANK
	.align		4
        /*0060*/ 	.byte	0x04, 0x0a
        /*0062*/ 	.short	(.L_22 - .L_21)
	.align		4
.L_21:
        /*0064*/ 	.word	index@(.nv.constant0._Z6searchmm)
        /*0068*/ 	.short	0x0380
        /*006a*/ 	.short	0x0010


	//----- nvinfo : EIATTR_SW_WAR
	.align		4
.L_22:
        /*006c*/ 	.byte	0x04, 0x36
        /*006e*/ 	.short	(.L_24 - .L_23)
.L_23:
        /*0070*/ 	.word	0x00000008
.L_24:


//--------------------- .nv.callgraph             --------------------------
	.section	.nv.callgraph,"",@"SHT_CUDA_CALLGRAPH"
	.align	4
	.sectionentsize	8
	.align		4
        /*0000*/ 	.word	0x00000000
	.align		4
        /*0004*/ 	.word	0xffffffff
	.align		4
        /*0008*/ 	.word	index@(_Z6searchmm)
	.align		4
        /*000c*/ 	.word	index@(vprintf)
	.align		4
        /*0010*/ 	.word	0x00000000
	.align		4
        /*0014*/ 	.word	0xfffffffe
	.align		4
        /*0018*/ 	.word	0x00000000
	.align		4
        /*001c*/ 	.word	0xfffffffd
	.align		4
        /*0020*/ 	.word	0x00000000
	.align		4
        /*0024*/ 	.word	0xfffffffc


//--------------------- .nv.constant4             --------------------------
	.section	.nv.constant4,"a",@progbits
	.align	8
	.align		8
.nv.constant4:
        /*0000*/ 	.dword	vprintf
	.align		8
        /*0008*/ 	.dword	$str


//--------------------- .text._Z6searchmm         --------------------------
	.section	.text._Z6searchmm,"ax",@progbits
	.align	128
        .global         _Z6searchmm
        .type           _Z6searchmm,@function
        .size           _Z6searchmm,(.L_x_7 - _Z6searchmm)
        .other          _Z6searchmm,@"STO_CUDA_ENTRY STV_DEFAULT"
_Z6searchmm:
.text._Z6searchmm:
[----:B------:R-:W0:Y:S01]  /*0000*/  LDC R1, c[0x0][0x37c] ;  /* 0x0000df00ff017b82 */ /* 0x000e220000000800 */
[----:B------:R-:W1:Y:S01]  /*0010*/  S2R R0, SR_TID.X ;  /* 0x0000000000007919 */ /* 0x000e620000002100 */
[----:B------:R-:W2:Y:S06]  /*0020*/  LDCU UR5, c[0x0][0x2fc] ;  /* 0x00005f80ff0577ac */ /* 0x000eac0008000800 */
[----:B------:R-:W1:Y:S01]  /*0030*/  S2UR UR6, SR_CTAID.X ;  /* 0x00000000000679c3 */ /* 0x000e620000002500 */
[----:B0-----:R-:W-:Y:S01]  /*0040*/  VIADD R1, R1, 0xfffffff0 ;  /* 0xfffffff001017836 */ /* 0x001fe20000000000 */
[----:B------:R-:W0:Y:S01]  /*0050*/  LDCU.128 UR8, c[0x0][0x380] ;  /* 0x00007000ff0877ac */ /* 0x000e220008000c00 */
[----:B------:R-:W3:Y:S05]  /*0060*/  LDCU UR4, c[0x0][0x2f8] ;  /* 0x00005f00ff0477ac */ /* 0x000eea0008000800 */
[----:B------:R-:W1:Y:S02]  /*0070*/  LDC R17, c[0x0][0x360] ;  /* 0x0000d800ff117b82 */ /* 0x000e640000000800 */
[----:B-1----:R-:W-:Y:S01]  /*0080*/  IMAD R0, R17, UR6, R0 ;  /* 0x0000000611007c24 */ /* 0x002fe2000f8e0200 */
[----:B------:R-:W1:Y:S04]  /*0090*/  LDCU UR6, c[0x0][0x370] ;  /* 0x00006e00ff0677ac */ /* 0x000e680008000800 */
[----:B0-----:R-:W-:-:S04]  /*00a0*/  IADD3 R18, P1, PT, R0, UR8, RZ ;  /* 0x0000000800127c10 */ /* 0x001fc8000ff3e0ff */
[----:B------:R-:W-:Y:S01]  /*00b0*/  ISETP.GE.U32.AND P0, PT, R18, UR10, PT ;  /* 0x0000000a12007c0c */ /* 0x000fe2000bf06070 */
[----:B------:R-:W-:Y:S01]  /*00c0*/  IMAD.X R19, RZ, RZ, UR9, P1 ;  /* 0x00000009ff137e24 */ /* 0x000fe200088e06ff */
[----:B---3--:R-:W-:-:S04]  /*00d0*/  IADD3 R2, P1, PT, R1, UR4, RZ ;  /* 0x0000000401027c10 */ /* 0x008fc8000ff3e0ff */
[----:B------:R-:W-:Y:S01]  /*00e0*/  ISETP.GE.U32.AND.EX P0, PT, R19, UR11, PT, P0 ;  /* 0x0000000b13007c0c */ /* 0x000fe2000bf06100 */
[----:B--2---:R-:W-:Y:S02]  /*00f0*/  IMAD.X R16, RZ, RZ, UR5, P1 ;  /* 0x00000005ff107e24 */ /* 0x004fe400088e06ff */
[----:B-1----:R-:W-:-:S10]  /*0100*/  IMAD R17, R17, UR6, RZ ;  /* 0x0000000611117c24 */ /* 0x002fd4000f8e02ff */
[----:B------:R-:W-:Y:S05]  /*0110*/  @P0 EXIT ;  /* 0x000000000000094d */ /* 0x000fea0003800000 */
.L_x_5:
[----:B------:R-:W-:Y:S01]  /*0120*/  LOP3.LUT R7, R18, 0xf3bcc909, RZ, 0x3c, !PT ;  /* 0xf3bcc90912077812 */ /* 0x000fe200078e3cff */
[----:B------:R-:W-:Y:S01]  /*0130*/  BSSY.RECONVERGENT B0, `(.L_x_0) ;  /* 0x0000058000007945 */ /* 0x000fe20003800200 */
[----:B------:R-:W-:Y:S02]  /*0140*/  LOP3.LUT R6, R19, 0x6a09e667, RZ, 0x3c, !PT ;  /* 0x6a09e66713067812 */ /* 0x000fe400078e3cff */
[----:B------:R-:W-:Y:S02]  /*0150*/  IADD3 R7, P0, PT, R7, 0x7f4a7c15, RZ ;  /* 0x7f4a7c1507077810 */ /* 0x000fe40007f1e0ff */
[----:B------:R-:W-:Y:S02]  /*0160*/  LOP3.LUT R8, R19, 0xe1b6da16, RZ, 0x3c, !PT ;  /* 0xe1b6da1613087812 */ /* 0x000fe400078e3cff */
[----:B------:R-:W-:Y:S02]  /*0170*/  IADD3.X R6, PT, PT, R6, -0x61c88647, RZ, P0, !PT ;  /* 0x9e3779b906067810 */ /* 0x000fe400007fe4ff */
[----:B------:R-:W-:-:S02]  /*0180*/  LOP3.LUT R5, R18, 0x70596517, RZ, 0x3c, !PT ;  /* 0x7059651712057812 */ /* 0x000fc400078e3cff */
[----:B------:R-:W-:Y:S02]  /*0190*/  LOP3.LUT R6, R6, 0xe588cdc, RZ, 0x3c, !PT ;  /* 0x0e588cdc06067812 */ /* 0x000fe400078e3cff */
[----:B------:R-:W-:Y:S02]  /*01a0*/  SHF.R.U32.HI R4, RZ, 0x1e, R8 ;  /* 0x0000001eff047819 */ /* 0x000fe40000011608 */
[----:B------:R-:W-:Y:S02]  /*01b0*/  SHF.R.U32.HI R0, RZ, 0x1e, R6 ;  /* 0x0000001eff007819 */ /* 0x000fe40000011606 */
[----:B------:R-:W-:Y:S02]  /*01c0*/  LOP3.LUT R7, R7, 0x9bfba209, RZ, 0x3c, !PT ;  /* 0x9bfba20907077812 */ /* 0x000fe400078e3cff */
[----:B------:R-:W-:Y:S02]  /*01d0*/  SHF.R.U64 R5, R5, 0x1e, R8 ;  /* 0x0000001e05057819 */ /* 0x000fe40000001208 */
[----:B------:R-:W-:-:S02]  /*01e0*/  LOP3.LUT R3, R4, 0xe1b6da16, R19, 0x96, !PT ;  /* 0xe1b6da1604037812 */ /* 0x000fc400078e9613 */
[----:B------:R-:W-:Y:S02]  /*01f0*/  LOP3.LUT R0, R0, R6, RZ, 0x3c, !PT ;  /* 0x0000000600007212 */ /* 0x000fe400078e3cff */
[----:B------:R-:W-:Y:S01]  /*0200*/  SHF.R.U64 R4, R7, 0x1e, R6 ;  /* 0x0000001e07047819 */ /* 0x000fe20000001206 */
[----:B------:R-:W-:Y:S01]  /*0210*/  IMAD R3, R3, 0x1ce4e5b9, RZ ;  /* 0x1ce4e5b903037824 */ /* 0x000fe200078e02ff */
[----:B------:R-:W-:Y:S01]  /*0220*/  LOP3.LUT R6, R5, 0x70596517, R18, 0x96, !PT ;  /* 0x7059651705067812 */ /* 0x000fe200078e9612 */
[----:B------:R-:W-:Y:S01]  /*0230*/  IMAD R5, R0, 0x1ce4e5b9, RZ ;  /* 0x1ce4e5b900057824 */ /* 0x000fe200078e02ff */
[----:B------:R-:W-:-:S03]  /*0240*/  LOP3.LUT R4, R4, R7, RZ, 0x3c, !PT ;  /* 0x0000000704047212 */ /* 0x000fc600078e3cff */
[C---:B------:R-:W-:Y:S02]  /*0250*/  IMAD R3, R6.reuse, -0x40a7b893, R3 ;  /* 0xbf58476d06037824 */ /* 0x040fe400078e0203 */
[----:B------:R-:W-:-:S04]  /*0260*/  IMAD.WIDE.U32 R6, R6, 0x1ce4e5b9, RZ ;  /* 0x1ce4e5b906067825 */ /* 0x000fc800078e00ff */
[C---:B------:R-:W-:Y:S02]  /*0270*/  IMAD R9, R4.reuse, -0x40a7b893, R5 ;  /* 0xbf58476d04097824 */ /* 0x040fe400078e0205 */
[----:B------:R-:W-:-:S04]  /*0280*/  IMAD.WIDE.U32 R4, R4, 0x1ce4e5b9, RZ ;  /* 0x1ce4e5b904047825 */ /* 0x000fc800078e00ff */
[----:B------:R-:W-:Y:S02]  /*0290*/  IMAD.IADD R8, R7, 0x1, R3 ;  /* 0x0000000107087824 */ /* 0x000fe400078e0203 */
[----:B------:R-:W-:-:S03]  /*02a0*/  IMAD.IADD R3, R5, 0x1, R9 ;  /* 0x0000000105037824 */ /* 0x000fc600078e0209 */
[--C-:B------:R-:W-:Y:S02]  /*02b0*/  SHF.R.U32.HI R5, RZ, 0x1b, R8.reuse ;  /* 0x0000001bff057819 */ /* 0x100fe40000011608 */
[--C-:B------:R-:W-:Y:S02]  /*02c0*/  SHF.R.U32.HI R0, RZ, 0x1b, R3.reuse ;  /* 0x0000001bff007819 */ /* 0x100fe40000011603 */
[----:B------:R-:W-:Y:S02]  /*02d0*/  SHF.R.U64 R7, R6, 0x1b, R8 ;  /* 0x0000001b06077819 */ /* 0x000fe40000001208 */
[----:B------:R-:W-:Y:S02]  /*02e0*/  LOP3.LUT R0, R0, R3, RZ, 0x3c, !PT ;  /* 0x0000000300007212 */ /* 0x000fe400078e3cff */
[----:B------:R-:W-:Y:S02]  /*02f0*/  LOP3.LUT R5, R5, R8, RZ, 0x3c, !PT ;  /* 0x0000000805057212 */ /* 0x000fe400078e3cff */
[----:B------:R-:W-:-:S02]  /*0300*/  SHF.R.U64 R3, R4, 0x1b, R3 ;  /* 0x0000001b04037819 */ /* 0x000fc40000001203 */
[----:B------:R-:W-:Y:S01]  /*0310*/  LOP3.LUT R6, R7, R6, RZ, 0x3c, !PT ;  /* 0x0000000607067212 */ /* 0x000fe200078e3cff */
[----:B------:R-:W-:Y:S01]  /*0320*/  IMAD R5, R5, 0x133111eb, RZ ;  /* 0x133111eb05057824 */ /* 0x000fe200078e02ff */
[----:B------:R-:W-:Y:S01]  /*0330*/  LOP3.LUT R4, R3, R4, RZ, 0x3c, !PT ;  /* 0x0000000403047212 */ /* 0x000fe200078e3cff */
[----:B------:R-:W-:Y:S02]  /*0340*/  IMAD R3, R0, 0x133111eb, RZ ;  /* 0x133111eb00037824 */ /* 0x000fe400078e02ff */
[----:B------:R-:W-:Y:S02]  /*0350*/  IMAD R11, R6, -0x6b2fb645, R5 ;  /* 0x94d049bb060b7824 */ /* 0x000fe400078e0205 */
[----:B------:R-:W-:Y:S02]  /*0360*/  IMAD R3, R4, -0x6b2fb645, R3 ;  /* 0x94d049bb04037824 */ /* 0x000fe400078e0203 */
[----:B------:R-:W-:-:S04]  /*0370*/  IMAD.WIDE.U32 R6, R6, 0x133111eb, RZ ;  /* 0x133111eb06067825 */ /* 0x000fc800078e00ff */
[----:B------:R-:W-:-:S04]  /*0380*/  IMAD.WIDE.U32 R4, R4, 0x133111eb, RZ ;  /* 0x133111eb04047825 */ /* 0x000fc800078e00ff */
[----:B------:R-:W-:Y:S02]  /*0390*/  IMAD.IADD R11, R7, 0x1, R11 ;  /* 0x00000001070b7824 */ /* 0x000fe400078e020b */
[----:B------:R-:W-:-:S03]  /*03a0*/  IMAD.IADD R5, R5, 0x1, R3 ;  /* 0x0000000105057824 */ /* 0x000fc600078e0203 */
[----:B------:R-:W-:Y:S02]  /*03b0*/  SHF.R.U64 R9, R6, 0x1f, R11 ;  /* 0x0000001f06097819 */ /* 0x000fe4000000120b */
[----:B------:R-:W-:Y:S02]  /*03c0*/  SHF.R.U64 R3, R4, 0x1f, R5 ;  /* 0x0000001f04037819 */ /* 0x000fe40000001205 */
[----:B------:R-:W-:Y:S02]  /*03d0*/  SHF.R.U32.HI R0, RZ, 0x1f, R11 ;  /* 0x0000001fff007819 */ /* 0x000fe4000001160b */
[----:B------:R-:W-:Y:S02]  /*03e0*/  LOP3.LUT R9, R9, R6, RZ, 0x3c, !PT ;  /* 0x0000000609097212 */ /* 0x000fe400078e3cff */
[----:B------:R-:W-:Y:S02]  /*03f0*/  SHF.R.U32.HI R7, RZ, 0x1f, R5 ;  /* 0x0000001fff077819 */ /* 0x000fe40000011605 */
[----:B------:R-:W-:-:S02]  /*0400*/  LOP3.LUT R8, R3, R4, RZ, 0x3c, !PT ;  /* 0x0000000403087212 */ /* 0x000fc400078e3cff */
[----:B------:R-:W-:Y:S02]  /*0410*/  LOP3.LUT R6, R0, R11, RZ, 0x3c, !PT ;  /* 0x0000000b00067212 */ /* 0x000fe400078e3cff */
[----:B------:R-:W-:Y:S02]  /*0420*/  LOP3.LUT R7, R7, R5, RZ, 0x3c, !PT ;  /* 0x0000000507077212 */ /* 0x000fe400078e3cff */
[----:B------:R-:W-:Y:S02]  /*0430*/  IADD3 R4, P0, PT, R8, R9, RZ ;  /* 0x0000000908047210 */ /* 0x000fe40007f1e0ff */
[----:B------:R-:W-:-:S03]  /*0440*/  LOP3.LUT R8, R9, R8, RZ, 0x3c, !PT ;  /* 0x0000000809087212 */ /* 0x000fc600078e3cff */
[----:B------:R-:W-:Y:S01]  /*0450*/  IMAD.X R5, R7, 0x1, R6, P0 ;  /* 0x0000000107057824 */ /* 0x000fe200000e0606 */
[----:B------:R-:W-:-:S04]  /*0460*/  LOP3.LUT R7, R6, R7, RZ, 0x3c, !PT ;  /* 0x0000000706077212 */ /* 0x000fc800078e3cff */
[----:B------:R-:W-:-:S04]  /*0470*/  SHF.L.W.U32.HI R0, R5, 0x11, R4 ;  /* 0x0000001105007819 */ /* 0x000fc80000010e04 */
[----:B------:R-:W-:Y:S02]  /*0480*/  IADD3 R3, P1, PT, R0, R9, RZ ;  /* 0x0000000900037210 */ /* 0x000fe40007f3e0ff */
[----:B------:R-:W-:Y:S01]  /*0490*/  SHF.L.W.U32.HI R0, R4, 0x11, R5 ;  /* 0x0000001104007819 */ /* 0x000fe20000010e05 */
[C---:B------:R-:W-:Y:S01]  /*04a0*/  IMAD.SHL.U32 R4, R8.reuse, 0x200000, RZ ;  /* 0x0020000008047824 */ /* 0x040fe200078e00ff */
[----:B------:R-:W-:Y:S02]  /*04b0*/  ISETP.GT.U32.AND P0, PT, R3, -0x1, PT ;  /* 0xffffffff0300780c */ /* 0x000fe40003f04070 */
[----:B------:R-:W-:Y:S01]  /*04c0*/  SHF.L.U64.HI R5, R8, 0x15, R7 ;  /* 0x0000001508057819 */ /* 0x000fe20000010207 */
[--C-:B------:R-:W-:Y:S01]  /*04d0*/  IMAD.X R0, R0, 0x1, R6.reuse, P1 ;  /* 0x0000000100007824 */ /* 0x100fe200008e0606 */
[----:B------:R-:W-:-:S04]  /*04e0*/  SHF.L.W.U32.HI R3, R9, 0x11, R6 ;  /* 0x0000001109037819 */ /* 0x000fc80000010e06 */
[----:B------:R-:W-:Y:S02]  /*04f0*/  ISETP.GT.U32.AND.EX P0, PT, R0, 0x1fffffff, PT, P0 ;  /* 0x1fffffff0000780c */ /* 0x000fe40003f04100 */
[----:B------:R-:W-:Y:S02]  /*0500*/  SHF.L.W.U32.HI R0, R6, 0x11, R9 ;  /* 0x0000001106007819 */ /* 0x000fe40000010e09 */
[----:B------:R-:W-:Y:S02]  /*0510*/  LOP3.LUT R9, R3, R4, RZ, 0x3c, !PT ;  /* 0x0000000403097212 */ /* 0x000fe400078e3cff */
[----:B------:R-:W-:Y:S01]  /*0520*/  LOP3.LUT R10, R0, R5, RZ, 0x3c, !PT ;  /* 0x00000005000a7212 */ /* 0x000fe200078e3cff */
[----:B------:R-:W-:-:S06]  /*0530*/  IMAD.MOV.U32 R0, RZ, RZ, RZ ;  /* 0x000000ffff007224 */ /* 0x000fcc00078e00ff */
[----:B------:R-:W-:Y:S05]  /*0540*/  @P0 BRA `(.L_x_1) ;  /* 0x0000000000580947 */ /* 0x000fea0003800000 */
.L_x_2:
[----:B------:R-:W-:Y:S01]  /*0550*/  LOP3.LUT R9, R9, R8, RZ, 0x3c, !PT ;  /* 0x0000000809097212 */ /* 0x000fe200078e3cff */
[----:B------:R-:W-:Y:S01]  /*0560*/  VIADD R0, R0, 0x1 ;  /* 0x0000000100007836 */ /* 0x000fe20000000000 */
[----:B------:R-:W-:Y:S02]  /*0570*/  SHF.L.W.U32.HI R4, R7, 0x1c, R8 ;  /* 0x0000001c07047819 */ /* 0x000fe40000010e08 */
[----:B------:R-:W-:Y:S02]  /*0580*/  LOP3.LUT R10, R10, R7, RZ, 0x3c, !PT ;  /* 0x000000070a0a7212 */ /* 0x000fe400078e3cff */
[----:B------:R-:W-:Y:S02]  /*0590*/  SHF.L.W.U32.HI R3, R8, 0x1c, R7 ;  /* 0x0000001c08037819 */ /* 0x000fe40000010e07 */
[----:B------:R-:W-:-:S05]  /*05a0*/  IADD3 R7, P0, PT, R4, R9, RZ ;  /* 0x0000000904077210 */ /* 0x000fca0007f1e0ff */
[----:B------:R-:W-:-:S05]  /*05b0*/  IMAD.X R8, R3, 0x1, R10, P0 ;  /* 0x0000000103087824 */ /* 0x000fca00000e060a */
[----:B------:R-:W-:-:S04]  /*05c0*/  SHF.L.W.U32.HI R5, R8, 0x11, R7 ;  /* 0x0000001108057819 */ /* 0x000fc80000010e07 */
[----:B------:R-:W-:Y:S02]  /*05d0*/  IADD3 R6, P1, PT, R5, R9, RZ ;  /* 0x0000000905067210 */ /* 0x000fe40007f3e0ff */
[----:B------:R-:W-:Y:S02]  /*05e0*/  SHF.L.W.U32.HI R5, R7, 0x11, R8 ;  /* 0x0000001107057819 */ /* 0x000fe40000010e08 */
[----:B------:R-:W-:Y:S02]  /*05f0*/  ISETP.GT.U32.AND P0, PT, R6, -0x1, PT ;  /* 0xffffffff0600780c */ /* 0x000fe40003f04070 */
[----:B------:R-:W-:Y:S01]  /*0600*/  LOP3.LUT R8, R9, R4, RZ, 0x3c, !PT ;  /* 0x0000000409087212 */ /* 0x000fe200078e3cff */
[----:B------:R-:W-:Y:S01]  /*0610*/  IMAD.X R5, R5, 0x1, R10, P1 ;  /* 0x0000000105057824 */ /* 0x000fe200008e060a */
[C---:B------:R-:W-:Y:S02]  /*0620*/  LOP3.LUT R7, R10.reuse, R3, RZ, 0x3c, !PT ;  /* 0x000000030a077212 */ /* 0x040fe400078e3cff */
[----:B------:R-:W-:-:S02]  /*0630*/  SHF.L.W.U32.HI R3, R10, 0x11, R9 ;  /* 0x000000110a037819 */ /* 0x000fc40000010e09 */
[----:B------:R-:W-:Y:S01]  /*0640*/  ISETP.GT.U32.AND.EX P0, PT, R5, 0x1fffffff, PT, P0 ;  /* 0x1fffffff0500780c */ /* 0x000fe20003f04100 */
[C---:B------:R-:W-:Y:S01]  /*0650*/  IMAD.SHL.U32 R5, R8.reuse, 0x200000, RZ ;  /* 0x0020000008057824 */ /* 0x040fe200078e00ff */
[----:B------:R-:W-:Y:S02]  /*0660*/  SHF.L.W.U32.HI R4, R9, 0x11, R10 ;  /* 0x0000001109047819 */ /* 0x000fe40000010e0a */
[----:B------:R-:W-:Y:S02]  /*0670*/  SHF.L.U64.HI R6, R8, 0x15, R7 ;  /* 0x0000001508067819 */ /* 0x000fe40000010207 */
[----:B------:R-:W-:Y:S02]  /*0680*/  LOP3.LUT R9, R4, R5, RZ, 0x3c, !PT ;  /* 0x0000000504097212 */ /* 0x000fe400078e3cff */
[----:B------:R-:W-:-:S05]  /*0690*/  LOP3.LUT R10, R3, R6, RZ, 0x3c, !PT ;  /* 0x00000006030a7212 */ /* 0x000fca00078e3cff */
[----:B------:R-:W-:Y:S05]  /*06a0*/  @!P0 BRA `(.L_x_2) ;  /* 0xfffffffc00a88947 */ /* 0x000fea000383ffff */
.L_x_1:
[----:B------:R-:W-:Y:S05]  /*06b0*/  BSYNC.RECONVERGENT B0 ;  /* 0x0000000000007941 */ /* 0x000fea0003800200 */
.L_x_0:
[----:B------:R-:W-:Y:S01]  /*06c0*/  ISETP.GE.U32.AND P0, PT, R0, 0x5, PT ;  /* 0x000000050000780c */ /* 0x000fe20003f06070 */
[----:B------:R-:W-:-:S12]  /*06d0*/  BSSY.RECONVERGENT B6, `(.L_x_3) ;  /* 0x000000f000067945 */ /* 0x000fd80003800200 */
[----:B------:R-:W-:Y:S05]  /*06e0*/  @!P0 BRA `(.L_x_4) ;  /* 0x0000000000348947 */ /* 0x000fea0003800000 */
[----:B------:R-:W-:Y:S01]  /*06f0*/  IMAD.MOV.U32 R10, RZ, RZ, R18 ;  /* 0x000000ffff0a7224 */ /* 0x000fe200078e0012 */
[----:B------:R-:W-:Y:S01]  /*0700*/  MOV R3, 0x0 ;  /* 0x0000000000037802 */ /* 0x000fe20000000f00 */
[----:B------:R-:W-:Y:S01]  /*0710*/  IMAD.MOV.U32 R11, RZ, RZ, R19 ;  /* 0x000000ffff0b7224 */ /* 0x000fe200078e0013 */
[----:B------:R0:W-:Y:S01]  /*0720*/  STL [R1+0x8], R0 ;  /* 0x0000080001007387 */ /* 0x0001e20000100800 */
[----:B------:R-:W1:Y:S01]  /*0730*/  LDCU.64 UR4, c[0x4][0x8] ;  /* 0x01000100ff0477ac */ /* 0x000e620008000a00 */
[----:B------:R0:W2:Y:S01]  /*0740*/  LDC.64 R8, c[0x4][R3] ;  /* 0x0100000003087b82 */ /* 0x0000a20000000a00 */
[----:B------:R-:W-:Y:S01]  /*0750*/  IMAD.MOV.U32 R6, RZ, RZ, R2 ;  /* 0x000000ffff067224 */ /* 0x000fe200078e0002 */
[----:B------:R0:W-:Y:S01]  /*0760*/  STL.64 [R1], R10 ;  /* 0x0000000a01007387 */ /* 0x0001e20000100a00 */
[----:B------:R-:W-:Y:S02]  /*0770*/  IMAD.MOV.U32 R7, RZ, RZ, R16 ;  /* 0x000000ffff077224 */ /* 0x000fe400078e0010 */
[----:B-1----:R-:W-:-:S02]  /*0780*/  IMAD.U32 R4, RZ, RZ, UR4 ;  /* 0x00000004ff047e24 */ /* 0x002fc4000f8e00ff */
[----:B0-----:R-:W-:-:S07]  /*0790*/  IMAD.U32 R5, RZ, RZ, UR5 ;  /* 0x00000005ff057e24 */ /* 0x001fce000f8e00ff */
[----:B------:R-:W-:-:S07]  /*07a0*/  LEPC R20, `(.L_x_4) ;  /* 0x000000001014794e */ /* 0x000fce0000000000 */
[----:B--2---:R-:W-:Y:S05]  /*07b0*/  CALL.ABS.NOINC R8 ;  /* 0x0000000008007343 */ /* 0x004fea0003c00000 */
.L_x_4:
[----:B------:R-:W-:Y:S05]  /*07c0*/  BSYNC.RECONVERGENT B6 ;  /* 0x0000000000067941 */ /* 0x000fea0003800200 */
.L_x_3:
[----:B------:R-:W0:Y:S01]  /*07d0*/  LDCU.64 UR4, c[0x0][0x388] ;  /* 0x00007100ff0477ac */ /* 0x000e220008000a00 */
[----:B------:R-:W-:-:S05]  /*07e0*/  IADD3 R18, P0, PT, R17, R18, RZ ;  /* 0x0000001211127210 */ /* 0x000fca0007f1e0ff */
[----:B------:R-:W-:Y:S01]  /*07f0*/  IMAD.X R19, RZ, RZ, R19, P0 ;  /* 0x000000ffff137224 */ /* 0x000fe200000e0613 */
[----:B0-----:R-:W-:-:S04]  /*0800*/  ISETP.GE.U32.AND P0, PT, R18, UR4, PT ;  /* 0x0000000412007c0c */ /* 0x001fc8000bf06070 */
[----:B------:R-:W-:-:S13]  /*0810*/  ISETP.GE.U32.AND.EX P0, PT, R19, UR5, PT, P0 ;  /* 0x0000000513007c0c */ /* 0x000fda000bf06100 */
[----:B------:R-:W-:Y:S05]  /*0820*/  @!P0 BRA `(.L_x_5) ;  /* 0xfffffff8003c8947 */ /* 0x000fea000383ffff */
[----:B------:R-:W-:Y:S05]  /*0830*/  EXIT ;  /* 0x000000000000794d */ /* 0x000fea0003800000 */
.L_x_6:
[----:B------:R-:W-:-:S00]  /*0840*/  BRA `(.L_x_6) ;  /* 0xfffffffc00fc7947 */ /* 0x000fc0000383ffff */
[----:B------:R-:W-:-:S00]  /*0850*/  NOP ;  /* 0x0000000000007918 */ /* 0x000fc00000000000 */
        /* <DEDUP_REMOVED lines=10> */
.L_x_7:


//--------------------- .nv.global.init           --------------------------
	.section	.nv.global.init,"aw",@progbits
.nv.global.init:
	.type		$str,@object
	.size		$str,(.L_0 - $str)
$str:
        /*0000*/ 	.byte	0x53, 0x65, 0x65, 0x64, 0x20, 0x25, 0x6c, 0x6c, 0x75, 0x20, 0x77, 0x69, 0x74, 0x68, 0x20, 0x25
        /*0010*/ 	.byte	0x64, 0x0a, 0x00
.L_0:


//--------------------- .nv.shared.reserved.0     --------------------------
	.section	.nv.shared.reserved.0,"aw",@nobits
	.weak		__nv_reservedSMEM_offset_0_alias
	.size		__nv_reservedSMEM_offset_0_alias, 0, 64
	.other		__nv_reservedSMEM_offset_0_alias,@"STO_CUDA_RESERVED_SHARED STV_DEFAULT"
__nv_reservedSMEM_offset_0_alias:
	.zero		0
	.zero		64


//--------------------- .nv.constant0._Z6searchmm --------------------------
	.section	.nv.constant0._Z6searchmm,"a",@progbits
	.sectionflags	@""
	.align	4
.nv.constant0._Z6searchmm:
	.zero		912


//--------------------- SYMBOLS --------------------------

	.type		.nv.reservedSmem.offset0,@object
	.size		.nv.reservedSmem.offset0,0x4
	.type		vprintf,@function
